//
// Generated by NVIDIA NVVM Compiler
//
// Compiler Build ID: CL-36424714
// Cuda compilation tools, release 13.0, V13.0.88
// Based on NVVM 20.0.0
//

.version 9.0
.target sm_100
.address_size 64

	// .globl	_Z10euler_stepPfii

.visible .entry _Z10euler_stepPfii(
	.param .u64 .ptr .align 1 _Z10euler_stepPfii_param_0,
	.param .u32 _Z10euler_stepPfii_param_1,
	.param .u32 _Z10euler_stepPfii_param_2
)
{
	.reg .pred 	%p<5>;
	.reg .b32 	%r<12>;
	.reg .b32 	%f<48>;
	.reg .b64 	%rd<5>;

	ld.param.u64 	%rd1, [_Z10euler_stepPfii_param_0];
	ld.param.u32 	%r3, [_Z10euler_stepPfii_param_1];
	ld.param.u32 	%r2, [_Z10euler_stepPfii_param_2];
	mov.u32 	%r4, %tid.x;
	mov.u32 	%r5, %ctaid.x;
	mov.u32 	%r6, %ntid.x;
	mad.lo.s32 	%r1, %r5, %r6, %r4;
	setp.ge.s32 	%p1, %r1, %r3;
	@%p1 bra 	$L__BB0_2;
	cvta.to.global.u64 	%rd2, %rd1;
	mov.f32 	%f1, 0fB1800000;
	mov.f32 	%f2, 0f3EE38E39;
	mul.rn.f32 	%f3, %f2, %f1;
	mov.f32 	%f4, 0f3D4A4588;
	mov.f32 	%f5, 0f3DF80F5F;
	mul.rn.f32 	%f6, %f5, %f4;
	fma.rn.f32 	%f7, %f3, 0f3FB8AA3B, 0f336DD092;
	fma.rn.f32 	%f8, 0f3E638E39, 0f32A55E34, %f7;
	mul.f32 	%f9, %f6, 0f40400000;
	fma.rn.f32 	%f10, %f9, %f3, %f8;
	fma.rn.f32 	%f11, %f6, 0f3E638E39, %f10;
	mov.f32 	%f12, 0f405484B1;
	add.rn.f32 	%f13, %f12, %f11;
	mov.f32 	%f14, 0fC05484B1;
	add.rn.f32 	%f15, %f13, %f14;
	neg.f32 	%f16, %f15;
	add.rn.f32 	%f17, %f11, %f16;
	mov.f32 	%f18, 0fC0400000;
	mul.rn.f32 	%f19, %f13, %f18;
	neg.f32 	%f20, %f19;
	fma.rn.f32 	%f21, %f13, 0fC0400000, %f20;
	fma.rn.f32 	%f22, %f17, 0fC0400000, %f21;
	cvt.rni.f32.f32 	%f23, %f19;
	sub.f32 	%f24, %f19, %f23;
	add.f32 	%f25, %f24, %f22;
	fma.rn.f32 	%f26, %f25, 0f391FCB8E, 0f3AAF85ED;
	fma.rn.f32 	%f27, %f26, %f25, 0f3C1D9856;
	fma.rn.f32 	%f28, %f27, %f25, 0f3D6357BB;
	fma.rn.f32 	%f29, %f28, %f25, 0f3E75FDEC;
	fma.rn.f32 	%f30, %f29, %f25, 0f3F317218;
	fma.rn.f32 	%f31, %f30, %f25, 0f3F800000;
	cvt.rzi.s32.f32 	%r7, %f23;
	setp.gt.f32 	%p2, %f23, 0f00000000;
	selp.b32 	%r8, 0, -2097152000, %p2;
	add.s32 	%r9, %r8, 2130706432;
	mov.b32 	%f32, %r9;
	mul.f32 	%f33, %f31, %f32;
	shl.b32 	%r10, %r7, 23;
	sub.s32 	%r11, %r10, %r8;
	mov.b32 	%f34, %r11;
	mul.f32 	%f35, %f33, %f34;
	abs.f32 	%f36, %f19;
	setp.gt.f32 	%p3, %f36, 0f43180000;
	setp.lt.f32 	%p4, %f19, 0f00000000;
	selp.f32 	%f37, 0f00000000, 0f7F800000, %p4;
	selp.f32 	%f38, %f37, %f35, %p3;
	mul.wide.s32 	%rd3, %r1, 4;
	add.s64 	%rd4, %rd2, %rd3;
	ld.global.f32 	%f39, [%rd4];
	cvt.rn.f32.s32 	%f40, %r2;
	mul.f32 	%f41, %f38, %f40;
	mul.f32 	%f42, %f41, 0f40800000;
	sub.f32 	%f43, %f42, %f39;
	add.f32 	%f44, %f43, 0f40400000;
	cvt.rn.f32.s32 	%f45, %r1;
	add.f32 	%f46, %f44, %f45;
	fma.rn.f32 	%f47, %f38, %f46, %f39;
	st.global.f32 	[%rd4], %f47;
$L__BB0_2:
	ret;

}


// ===== COMPILED SASS (sm_100) =====

	.target	sm_100

	.elftype	@"ET_EXEC"


//--------------------- .note.nv.tkinfo           --------------------------
	.section	.note.nv.tkinfo,"",@"SHT_NOTE"
	.sectionflags	@"SHF_NOTE_NV_TKINFO"
	.tkinfo
        /*0018*/ 	.word	0x00000002
        /*0030*/ 	.string	""
        /*0030*/ 	.string	"ptxas"
        /*0030*/ 	.string	"Cuda compilation tools, release 13.0, V13.0.88"
        /*0030*/ 	.string	"Build cuda_13.0.r13.0/compiler.36424714_0"
        /*0030*/ 	.string	"-arch sm_100 -m 64 "



//--------------------- .note.nv.cuinfo           --------------------------
	.section	.note.nv.cuinfo,"",@"SHT_NOTE"
	.sectionflags	@"SHF_NOTE_NV_CUINFO"
        /*0018*/ 	.short	0x0002
        /*001a*/ 	.short	0x0064
        /*001c*/ 	.short	0x0082
	.zero		2


//--------------------- .nv.info                  --------------------------
	.section	.nv.info,"",@"SHT_CUDA_INFO"
	.align	4


	//----- nvinfo : EIATTR_REGCOUNT
	.align		4
        /*0000*/ 	.byte	0x04, 0x2f
        /*0002*/ 	.short	(.L_1 - .L_0)
	.align		4
.L_0:
        /*0004*/ 	.word	index@(_Z10euler_stepPfii)
        /*0008*/ 	.word	0x0000000d


	//----- nvinfo : EIATTR_FRAME_SIZE
	.align		4
.L_1:
        /*000c*/ 	.byte	0x04, 0x11
        /*000e*/ 	.short	(.L_3 - .L_2)
	.align		4
.L_2:
        /*0010*/ 	.word	index@(_Z10euler_stepPfii)
        /*0014*/ 	.word	0x00000000


	//----- nvinfo : EIATTR_MIN_STACK_SIZE
	.align		4
.L_3:
        /*0018*/ 	.byte	0x04, 0x12
        /*001a*/ 	.short	(.L_5 - .L_4)
	.align		4
.L_4:
        /*001c*/ 	.word	index@(_Z10euler_stepPfii)
        /*0020*/ 	.word	0x00000000
.L_5:


//--------------------- .nv.compat                --------------------------
	.section	.nv.compat,"",@"SHT_CUDA_COMPAT_INFO"
	.align	4
        /*0000*/ 	.byte	0x02, 0x09, 0x00, 0x00, 0x02, 0x02, 0x01, 0x00, 0x02, 0x05, 0x05, 0x00, 0x03, 0x07, 0x01, 0x01
        /*0010*/ 	.byte	0x02, 0x03, 0x00, 0x00, 0x02, 0x06, 0x01, 0x00, 0x04, 0x0b, 0x08, 0x00, 0x01, 0x00, 0x00, 0x00
        /*0020*/ 	.byte	0x00, 0x00, 0x00, 0x00


//--------------------- .nv.info._Z10euler_stepPfii --------------------------
	.section	.nv.info._Z10euler_stepPfii,"",@"SHT_CUDA_INFO"
	.sectionflags	@""
	.align	4


	//----- nvinfo : EIATTR_CUDA_API_VERSION
	.align		4
        /*0000*/ 	.byte	0x04, 0x37
        /*0002*/ 	.short	(.L_7 - .L_6)
.L_6:
        /*0004*/ 	.word	0x00000082


	//----- nvinfo : EIATTR_KPARAM_INFO
	.align		4
.L_7:
        /*0008*/ 	.byte	0x04, 0x17
        /*000a*/ 	.short	(.L_9 - .L_8)
.L_8:
        /*000c*/ 	.word	0x00000000
        /*0010*/ 	.short	0x0002
        /*0012*/ 	.short	0x000c
        /*0014*/ 	.byte	0x00, 0xf0, 0x11, 0x00


	//----- nvinfo : EIATTR_KPARAM_INFO
	.align		4
.L_9:
        /*0018*/ 	.byte	0x04, 0x17
        /*001a*/ 	.short	(.L_11 - .L_10)
.L_10:
        /*001c*/ 	.word	0x00000000
        /*0020*/ 	.short	0x0001
        /*0022*/ 	.short	0x0008
        /*0024*/ 	.byte	0x00, 0xf0, 0x11, 0x00


	//----- nvinfo : EIATTR_KPARAM_INFO
	.align		4
.L_11:
        /*0028*/ 	.byte	0x04, 0x17
        /*002a*/ 	.short	(.L_13 - .L_12)
.L_12:
        /*002c*/ 	.word	0x00000000
        /*0030*/ 	.short	0x0000
        /*0032*/ 	.short	0x0000
        /*0034*/ 	.byte	0x00, 0xf5, 0x21, 0x00


	//----- nvinfo : EIATTR_SPARSE_MMA_MASK
	.align		4
.L_13:
        /*0038*/ 	.byte	0x03, 0x50
        /*003a*/ 	.short	0x0000


	//----- nvinfo : EIATTR_MAXREG_COUNT
	.align		4
        /*003c*/ 	.byte	0x03, 0x1b
        /*003e*/ 	.short	0x00ff


	//----- nvinfo : EIATTR_MERCURY_ISA_VERSION
	.align		4
        /*0040*/ 	.byte	0x03, 0x5f
        /*0042*/ 	.short	0x0101


	//----- nvinfo : EIATTR_VRC_CTA_INIT_COUNT
	.align		4
        /*0044*/ 	.byte	0x02, 0x4a
	.zero		1
	.zero		1


	//----- nvinfo : EIATTR_EXIT_INSTR_OFFSETS
	.align		4
        /*0048*/ 	.byte	0x04, 0x1c
        /*004a*/ 	.short	(.L_15 - .L_14)


	//   ....[0]....
.L_14:
        /*004c*/ 	.word	0x00000070


	//   ....[1]....
        /*0050*/ 	.word	0x00000360


	//----- nvinfo : EIATTR_CBANK_PARAM_SIZE
	.align		4
.L_15:
        /*0054*/ 	.byte	0x03, 0x19
        /*0056*/ 	.short	0x0010


	//----- nvinfo : EIATTR_PARAM_CBANK
	.align		4
        /*0058*/ 	.byte	0x04, 0x0a
        /*005a*/ 	.short	(.L_17 - .L_16)
	.align		4
.L_16:
        /*005c*/ 	.word	index@(.nv.constant0._Z10euler_stepPfii)
        /*0060*/ 	.short	0x0380
        /*0062*/ 	.short	0x0010


	//----- nvinfo : EIATTR_SW_WAR
	.align		4
.L_17:
        /*0064*/ 	.byte	0x04, 0x36
        /*0066*/ 	.short	(.L_19 - .L_18)
.L_18:
        /*0068*/ 	.word	0x00000008
.L_19:


//--------------------- .nv.callgraph             --------------------------
	.section	.nv.callgraph,"",@"SHT_CUDA_CALLGRAPH"
	.align	4
	.sectionentsize	8
	.align		4
        /*0000*/ 	.word	0x00000000
	.align		4
        /*0004*/ 	.word	0xffffffff
	.align		4
        /*0008*/ 	.word	0x00000000
	.align		4
        /*000c*/ 	.word	0xfffffffe
	.align		4
        /*0010*/ 	.word	0x00000000
	.align		4
        /*0014*/ 	.word	0xfffffffd
	.align		4
        /*0018*/ 	.word	0x00000000
	.align		4
        /*001c*/ 	.word	0xfffffffc


//--------------------- .text._Z10euler_stepPfii  --------------------------
	.section	.text._Z10euler_stepPfii,"ax",@progbits
	.align	128
        .global         _Z10euler_stepPfii
        .type           _Z10euler_stepPfii,@function
        .size           _Z10euler_stepPfii,(.L_x_1 - _Z10euler_stepPfii)
        .other          _Z10euler_stepPfii,@"STO_CUDA_ENTRY STV_DEFAULT"
_Z10euler_stepPfii:
.text._Z10euler_stepPfii:
[----:B------:R-:W-:Y:S01]  /*0000*/  LDC R1, c[0x0][0x37c] ;  /* 0x0000df00ff017b82 */ /* 0x000fe20000000800 */
[----:B------:R-:W0:Y:S07]  /*0010*/  S2R R0, SR_TID.X ;  /* 0x0000000000007919 */ /* 0x000e2e0000002100 */
[----:B------:R-:W0:Y:S01]  /*0020*/  S2UR UR4, SR_CTAID.X ;  /* 0x00000000000479c3 */ /* 0x000e220000002500 */
[----:B------:R-:W1:Y:S07]  /*0030*/  LDCU UR5, c[0x0][0x388] ;  /* 0x00007100ff0577ac */ /* 0x000e6e0008000800 */
[----:B------:R-:W0:Y:S02]  /*0040*/  LDC R3, c[0x0][0x360] ;  /* 0x0000d800ff037b82 */ /* 0x000e240000000800 */
[----:B0-----:R-:W-:-:S05]  /*0050*/  IMAD R0, R3, UR4, R0 ;  /* 0x0000000403007c24 */ /* 0x001fca000f8e0200 */
[----:B-1----:R-:W-:-:S13]  /*0060*/  ISETP.GE.AND P0, PT, R0, UR5, PT ;  /* 0x0000000500007c0c */ /* 0x002fda000bf06270 */
[----:B------:R-:W-:Y:S05]  /*0070*/  @P0 EXIT ;  /* 0x000000000000094d */ /* 0x000fea0003800000 */
[----:B------:R-:W0:Y:S01]  /*0080*/  LDC.64 R2, c[0x0][0x380] ;  /* 0x0000e000ff027b82 */ /* 0x000e220000000a00 */
[----:B------:R-:W1:Y:S01]  /*0090*/  LDCU.64 UR4, c[0x0][0x358] ;  /* 0x00006b00ff0477ac */ /* 0x000e620008000a00 */
[----:B------:R-:W-:Y:S01]  /*00a0*/  HFMA2 R6, -RZ, RZ, 0.1527099609375, -0.0003798007965087890625 ;  /* 0x30e38e39ff067431 */ /* 0x000fe200000001ff */
[----:B------:R-:W-:Y:S01]  /*00b0*/  MOV R5, 0x3fb8aa3b ;  /* 0x3fb8aa3b00057802 */ /* 0x000fe20000000f00 */
[----:B------:R-:W-:Y:S01]  /*00c0*/  HFMA2 R8, -RZ, RZ, 1.5966796875, -0.0003798007965087890625 ;  /* 0x3e638e39ff087431 */ /* 0x000fe200000001ff */
[----:B------:R-:W2:Y:S01]  /*00d0*/  LDCU UR6, c[0x0][0x38c] ;  /* 0x00007180ff0677ac */ /* 0x000ea20008000800 */
[----:B0-----:R-:W-:-:S05]  /*00e0*/  IMAD.WIDE R2, R0, 0x4, R2 ;  /* 0x0000000400027825 */ /* 0x001fca00078e0202 */
[----:B-1----:R-:W3:Y:S01]  /*00f0*/  LDG.E R4, desc[UR4][R2.64] ;  /* 0x0000000402047981 */ /* 0x002ee2000c1e1900 */
[----:B------:R-:W-:Y:S01]  /*0100*/  FFMA R5, -R6, R5, 5.5370556140132975997e-08 ;  /* 0x336dd09206057423 */ /* 0x000fe20000000105 */
[----:B------:R-:W-:-:S03]  /*0110*/  I2FP.F32.S32 R0, R0 ;  /* 0x0000000000007245 */ /* 0x000fc60000201400 */
[----:B------:R-:W-:-:S04]  /*0120*/  FFMA R5, R8, 1.9251366722983220825e-08, R5 ;  /* 0x32a55e3408057823 */ /* 0x000fc80000000005 */
[----:B------:R-:W-:-:S04]  /*0130*/  FFMA R5, -R6, 0.017944158986210823059, R5 ;  /* 0x3c92ffa106057823 */ /* 0x000fc80000000105 */
[----:B------:R-:W-:-:S04]  /*0140*/  FFMA R5, R8, 0.0059813861735165119171, R5 ;  /* 0x3bc3ff8108057823 */ /* 0x000fc80000000005 */
[----:B------:R-:W-:-:S04]  /*0150*/  FADD R6, R5, 3.3205988407135009766 ;  /* 0x405484b105067421 */ /* 0x000fc80000000000 */
[C---:B------:R-:W-:Y:S01]  /*0160*/  FMUL R7, R6.reuse, -3 ;  /* 0xc040000006077820 */ /* 0x040fe20000400000 */
[----:B------:R-:W-:-:S03]  /*0170*/  FADD R8, R6, -3.3205988407135009766 ;  /* 0xc05484b106087421 */ /* 0x000fc60000000000 */
[----:B------:R-:W0:Y:S01]  /*0180*/  FRND R10, R7 ;  /* 0x00000007000a7307 */ /* 0x000e220000201000 */
[----:B------:R-:W-:Y:S01]  /*0190*/  FADD R8, R5, -R8 ;  /* 0x8000000805087221 */ /* 0x000fe20000000000 */
[----:B------:R-:W-:Y:S01]  /*01a0*/  FFMA R5, R6, -3, -R7 ;  /* 0xc040000006057823 */ /* 0x000fe20000000807 */
[----:B------:R-:W-:-:S03]  /*01b0*/  FSETP.GEU.AND P1, PT, R7, RZ, PT ;  /* 0x000000ff0700720b */ /* 0x000fc60003f2e000 */
[----:B------:R-:W-:Y:S01]  /*01c0*/  FFMA R5, R8, -3, R5 ;  /* 0xc040000008057823 */ /* 0x000fe20000000005 */
[----:B------:R-:W-:Y:S01]  /*01d0*/  MOV R8, 0x391fcb8e ;  /* 0x391fcb8e00087802 */ /* 0x000fe20000000f00 */
[----:B0-----:R-:W-:Y:S01]  /*01e0*/  FADD R6, R7, -R10 ;  /* 0x8000000a07067221 */ /* 0x001fe20000000000 */
[----:B------:R-:W-:-:S03]  /*01f0*/  FSETP.GT.AND P0, PT, R10, RZ, PT ;  /* 0x000000ff0a00720b */ /* 0x000fc60003f04000 */
[----:B------:R-:W-:Y:S01]  /*0200*/  FADD R5, R5, R6 ;  /* 0x0000000605057221 */ /* 0x000fe20000000000 */
[----:B------:R-:W-:Y:S02]  /*0210*/  SEL R9, RZ, 0x83000000, P0 ;  /* 0x83000000ff097807 */ /* 0x000fe40000000000 */
[----:B------:R-:W-:Y:S01]  /*0220*/  FSETP.GT.AND P0, PT, |R7|, 152, PT ;  /* 0x431800000700780b */ /* 0x000fe20003f04200 */
[C---:B------:R-:W-:Y:S02]  /*0230*/  FFMA R6, R5.reuse, R8, 0.0013391353422775864601 ;  /* 0x3aaf85ed05067423 */ /* 0x040fe40000000008 */
[----:B------:R-:W0:Y:S02]  /*0240*/  F2I.NTZ R8, R7 ;  /* 0x0000000700087305 */ /* 0x000e240000203100 */
[----:B------:R-:W-:-:S04]  /*0250*/  FFMA R6, R5, R6, 0.0096188392490148544312 ;  /* 0x3c1d985605067423 */ /* 0x000fc80000000006 */
[----:B------:R-:W-:-:S04]  /*0260*/  FFMA R6, R5, R6, 0.055503588169813156128 ;  /* 0x3d6357bb05067423 */ /* 0x000fc80000000006 */
[----:B------:R-:W-:-:S04]  /*0270*/  FFMA R6, R5, R6, 0.24022644758224487305 ;  /* 0x3e75fdec05067423 */ /* 0x000fc80000000006 */
[----:B------:R-:W-:Y:S01]  /*0280*/  FFMA R6, R5, R6, 0.69314718246459960938 ;  /* 0x3f31721805067423 */ /* 0x000fe20000000006 */
[----:B0-----:R-:W-:-:S03]  /*0290*/  LEA R8, R8, -R9, 0x17 ;  /* 0x8000000908087211 */ /* 0x001fc600078eb8ff */
[----:B------:R-:W-:Y:S01]  /*02a0*/  FFMA R6, R5, R6, 1 ;  /* 0x3f80000005067423 */ /* 0x000fe20000000006 */
[----:B------:R-:W-:-:S05]  /*02b0*/  IADD3 R5, PT, PT, R9, 0x7f000000, RZ ;  /* 0x7f00000009057810 */ /* 0x000fca0007ffe0ff */
[----:B------:R-:W-:Y:S01]  /*02c0*/  FMUL R5, R6, R5 ;  /* 0x0000000506057220 */ /* 0x000fe20000400000 */
[----:B--2---:R-:W-:-:S03]  /*02d0*/  I2FP.F32.S32 R6, UR6 ;  /* 0x0000000600067c45 */ /* 0x004fc60008201400 */
[----:B------:R-:W-:Y:S01]  /*02e0*/  FMUL R5, R5, R8 ;  /* 0x0000000805057220 */ /* 0x000fe20000400000 */
[----:B------:R-:W-:-:S05]  /*02f0*/  @P0 FSEL R5, RZ, +INF , !P1 ;  /* 0x7f800000ff050808 */ /* 0x000fca0004800000 */
[----:B------:R-:W-:-:S04]  /*0300*/  FMUL R7, R5, R6 ;  /* 0x0000000605077220 */ /* 0x000fc80000400000 */
[----:B---3--:R-:W-:-:S04]  /*0310*/  FFMA R7, R7, 4, -R4 ;  /* 0x4080000007077823 */ /* 0x008fc80000000804 */
[----:B------:R-:W-:-:S04]  /*0320*/  FADD R7, R7, 3 ;  /* 0x4040000007077421 */ /* 0x000fc80000000000 */
[----:B------:R-:W-:-:S04]  /*0330*/  FADD R0, R7, R0 ;  /* 0x0000000007007221 */ /* 0x000fc80000000000 */
[----:B------:R-:W-:-:S05]  /*0340*/  FFMA R5, R5, R0, R4 ;  /* 0x0000000005057223 */ /* 0x000fca0000000004 */
[----:B------:R-:W-:Y:S01]  /*0350*/  STG.E desc[UR4][R2.64], R5 ;  /* 0x0000000502007986 */ /* 0x000fe2000c101904 */
[----:B------:R-:W-:Y:S05]  /*0360*/  EXIT ;  /* 0x000000000000794d */ /* 0x000fea0003800000 */
.L_x_0:
[----:B------:R-:W-:-:S00]  /*0370*/  BRA `(.L_x_0) ;  /* 0xfffffffc00fc7947 */ /* 0x000fc0000383ffff */
[----:B------:R-:W-:-:S00]  /*0380*/  NOP ;  /* 0x0000000000007918 */ /* 0x000fc00000000000 */
[----:B------:R-:W-:-:S00]  /*0390*/  NOP ;  /* 0x0000000000007918 */ /* 0x000fc00000000000 */
[----:B------:R-:W-:-:S00]  /*03a0*/  NOP ;  /* 0x0000000000007918 */ /* 0x000fc00000000000 */
[----:B------:R-:W-:-:S00]  /*03b0*/  NOP ;  /* 0x0000000000007918 */ /* 0x000fc00000000000 */
[----:B------:R-:W-:-:S00]  /*03c0*/  NOP ;  /* 0x0000000000007918 */ /* 0x000fc00000000000 */
[----:B------:R-:W-:-:S00]  /*03d0*/  NOP ;  /* 0x0000000000007918 */ /* 0x000fc00000000000 */
[----:B------:R-:W-:-:S00]  /*03e0*/  NOP ;  /* 0x0000000000007918 */ /* 0x000fc00000000000 */
[----:B------:R-:W-:-:S00]  /*03f0*/  NOP ;  /* 0x0000000000007918 */ /* 0x000fc00000000000 */
.L_x_1:


//--------------------- .nv.shared.reserved.0     --------------------------
	.section	.nv.shared.reserved.0,"aw",@nobits
	.weak		__nv_reservedSMEM_offset_0_alias
	.size		__nv_reservedSMEM_offset_0_alias, 0, 64
	.other		__nv_reservedSMEM_offset_0_alias,@"STO_CUDA_RESERVED_SHARED STV_DEFAULT"
__nv_reservedSMEM_offset_0_alias:
	.zero		0
	.zero		64


//--------------------- .nv.constant0._Z10euler_stepPfii --------------------------
	.section	.nv.constant0._Z10euler_stepPfii,"a",@progbits
	.sectionflags	@""
	.align	4
.nv.constant0._Z10euler_stepPfii:
	.zero		912


//--------------------- SYMBOLS --------------------------

	.type		.nv.reservedSmem.offset0,@object
	.size		.nv.reservedSmem.offset0,0x4
